	.target	sm_80

	.elftype	@"ET_EXEC"


//--------------------- .note.nv.tkinfo           --------------------------
	.section	.note.nv.tkinfo,"",@"SHT_NOTE"
	.sectionflags	@"SHF_NOTE_NV_TKINFO"
	.tkinfo
        /*0018*/ 	.word	0x00000002
        /*0030*/ 	.string	""
        /*0030*/ 	.string	"ptxas"
        /*0030*/ 	.string	"Cuda compilation tools, release 13.0, V13.0.88"
        /*0030*/ 	.string	"Build cuda_13.0.r13.0/compiler.36424714_0"
        /*0030*/ 	.string	"-arch sm_80 -m 64 "



//--------------------- .note.nv.cuinfo           --------------------------
	.section	.note.nv.cuinfo,"",@"SHT_NOTE"
	.sectionflags	@"SHF_NOTE_NV_CUINFO"
        /*0018*/ 	.short	0x0002
        /*001a*/ 	.short	0x0050
        /*001c*/ 	.short	0x0082
	.zero		2


//--------------------- .nv.info                  --------------------------
	.section	.nv.info,"",@"SHT_CUDA_INFO"
	.align	4


	//----- nvinfo : EIATTR_REGCOUNT
	.align		4
        /*0000*/ 	.byte	0x04, 0x2f
        /*0002*/ 	.short	(.L_20 - .L_19)
	.align		4
.L_19:
        /*0004*/ 	.word	index@(_ZN17fastertransformer20stop_words_criterionEPKiS1_S1_Pbmmiii)
        /*0008*/ 	.word	0x00000016


	//----- nvinfo : EIATTR_FRAME_SIZE
	.align		4
.L_20:
        /*000c*/ 	.byte	0x04, 0x11
        /*000e*/ 	.short	(.L_22 - .L_21)
	.align		4
.L_21:
        /*0010*/ 	.word	index@(_ZN17fastertransformer20stop_words_criterionEPKiS1_S1_Pbmmiii)
        /*0014*/ 	.word	0x00000000


	//----- nvinfo : EIATTR_REGCOUNT
	.align		4
.L_22:
        /*0018*/ 	.byte	0x04, 0x2f
        /*001a*/ 	.short	(.L_24 - .L_23)
	.align		4
.L_23:
        /*001c*/ 	.word	index@(_ZN17fastertransformer16length_criterionEPbS0_PiPKjiii)
        /*0020*/ 	.word	0x00000010


	//----- nvinfo : EIATTR_FRAME_SIZE
	.align		4
.L_24:
        /*0024*/ 	.byte	0x04, 0x11
        /*0026*/ 	.short	(.L_26 - .L_25)
	.align		4
.L_25:
        /*0028*/ 	.word	index@(_ZN17fastertransformer16length_criterionEPbS0_PiPKjiii)
        /*002c*/ 	.word	0x00000000


	//----- nvinfo : EIATTR_MIN_STACK_SIZE
	.align		4
.L_26:
        /*0030*/ 	.byte	0x04, 0x12
        /*0032*/ 	.short	(.L_28 - .L_27)
	.align		4
.L_27:
        /*0034*/ 	.word	index@(_ZN17fastertransformer16length_criterionEPbS0_PiPKjiii)
        /*0038*/ 	.word	0x00000000


	//----- nvinfo : EIATTR_MIN_STACK_SIZE
	.align		4
.L_28:
        /*003c*/ 	.byte	0x04, 0x12
        /*003e*/ 	.short	(.L_30 - .L_29)
	.align		4
.L_29:
        /*0040*/ 	.word	index@(_ZN17fastertransformer20stop_words_criterionEPKiS1_S1_Pbmmiii)
        /*0044*/ 	.word	0x00000000
.L_30:


//--------------------- .nv.info._ZN17fastertransformer16length_criterionEPbS0_PiPKjiii --------------------------
	.section	.nv.info._ZN17fastertransformer16length_criterionEPbS0_PiPKjiii,"",@"SHT_CUDA_INFO"
	.sectionflags	@""
	.align	4


	//----- nvinfo : EIATTR_CUDA_API_VERSION
	.align		4
        /*0000*/ 	.byte	0x04, 0x37
        /*0002*/ 	.short	(.L_32 - .L_31)
.L_31:
        /*0004*/ 	.word	0x00000082


	//----- nvinfo : EIATTR_SW2861232_WAR
	.align		4
.L_32:
        /*0008*/ 	.byte	0x01, 0x35
	.zero		2


	//----- nvinfo : EIATTR_PARAM_CBANK
	.align		4
        /*000c*/ 	.byte	0x04, 0x0a
        /*000e*/ 	.short	(.L_34 - .L_33)
	.align		4
.L_33:
        /*0010*/ 	.word	index@(.nv.constant0._ZN17fastertransformer16length_criterionEPbS0_PiPKjiii)
        /*0014*/ 	.short	0x0160
        /*0016*/ 	.short	0x002c


	//----- nvinfo : EIATTR_CBANK_PARAM_SIZE
	.align		4
.L_34:
        /*0018*/ 	.byte	0x03, 0x19
        /*001a*/ 	.short	0x002c


	//----- nvinfo : EIATTR_KPARAM_INFO
	.align		4
        /*001c*/ 	.byte	0x04, 0x17
        /*001e*/ 	.short	(.L_36 - .L_35)
.L_35:
        /*0020*/ 	.word	0x00000000
        /*0024*/ 	.short	0x0006
        /*0026*/ 	.short	0x0028
        /*0028*/ 	.byte	0x00, 0xf0, 0x11, 0x00


	//----- nvinfo : EIATTR_KPARAM_INFO
	.align		4
.L_36:
        /*002c*/ 	.byte	0x04, 0x17
        /*002e*/ 	.short	(.L_38 - .L_37)
.L_37:
        /*0030*/ 	.word	0x00000000
        /*0034*/ 	.short	0x0005
        /*0036*/ 	.short	0x0024
        /*0038*/ 	.byte	0x00, 0xf0, 0x11, 0x00


	//----- nvinfo : EIATTR_KPARAM_INFO
	.align		4
.L_38:
        /*003c*/ 	.byte	0x04, 0x17
        /*003e*/ 	.short	(.L_40 - .L_39)
.L_39:
        /*0040*/ 	.word	0x00000000
        /*0044*/ 	.short	0x0004
        /*0046*/ 	.short	0x0020
        /*0048*/ 	.byte	0x00, 0xf0, 0x11, 0x00


	//----- nvinfo : EIATTR_KPARAM_INFO
	.align		4
.L_40:
        /*004c*/ 	.byte	0x04, 0x17
        /*004e*/ 	.short	(.L_42 - .L_41)
.L_41:
        /*0050*/ 	.word	0x00000000
        /*0054*/ 	.short	0x0003
        /*0056*/ 	.short	0x0018
        /*0058*/ 	.byte	0x00, 0xf0, 0x21, 0x00


	//----- nvinfo : EIATTR_KPARAM_INFO
	.align		4
.L_42:
        /*005c*/ 	.byte	0x04, 0x17
        /*005e*/ 	.short	(.L_44 - .L_43)
.L_43:
        /*0060*/ 	.word	0x00000000
        /*0064*/ 	.short	0x0002
        /*0066*/ 	.short	0x0010
        /*0068*/ 	.byte	0x00, 0xf0, 0x21, 0x00


	//----- nvinfo : EIATTR_KPARAM_INFO
	.align		4
.L_44:
        /*006c*/ 	.byte	0x04, 0x17
        /*006e*/ 	.short	(.L_46 - .L_45)
.L_45:
        /*0070*/ 	.word	0x00000000
        /*0074*/ 	.short	0x0001
        /*0076*/ 	.short	0x0008
        /*0078*/ 	.byte	0x00, 0xf0, 0x21, 0x00


	//----- nvinfo : EIATTR_KPARAM_INFO
	.align		4
.L_46:
        /*007c*/ 	.byte	0x04, 0x17
        /*007e*/ 	.short	(.L_48 - .L_47)
.L_47:
        /*0080*/ 	.word	0x00000000
        /*0084*/ 	.short	0x0000
        /*0086*/ 	.short	0x0000
        /*0088*/ 	.byte	0x00, 0xf0, 0x21, 0x00


	//----- nvinfo : EIATTR_MAXREG_COUNT
	.align		4
.L_48:
        /*008c*/ 	.byte	0x03, 0x1b
        /*008e*/ 	.short	0x00ff


	//----- nvinfo : EIATTR_NUM_BARRIERS
	.align		4
        /*0090*/ 	.byte	0x02, 0x4c
        /*0092*/ 	.byte	0x01
	.zero		1


	//----- nvinfo : EIATTR_MERCURY_ISA_VERSION
	.align		4
        /*0094*/ 	.byte	0x03, 0x5f
        /*0096*/ 	.short	0x0000


	//----- nvinfo : EIATTR_COOP_GROUP_MASK_REGIDS
	.align		4
        /*0098*/ 	.byte	0x04, 0x29
        /*009a*/ 	.short	(.L_50 - .L_49)


	//   ....[0]....
.L_49:
        /*009c*/ 	.word	0xffffffff


	//   ....[1]....
        /*00a0*/ 	.word	0xffffffff


	//   ....[2]....
        /*00a4*/ 	.word	0xffffffff


	//   ....[3]....
        /*00a8*/ 	.word	0xffffffff


	//   ....[4]....
        /*00ac*/ 	.word	0xffffffff


	//   ....[5]....
        /*00b0*/ 	.word	0xffffffff


	//   ....[6]....
        /*00b4*/ 	.word	0xffffffff


	//   ....[7]....
        /*00b8*/ 	.word	0xffffffff


	//   ....[8]....
        /*00bc*/ 	.word	0xffffffff


	//   ....[9]....
        /*00c0*/ 	.word	0xffffffff


	//   ....[10]....
        /*00c4*/ 	.word	0xffffffff


	//   ....[11]....
        /*00c8*/ 	.word	0xffffffff


	//   ....[12]....
        /*00cc*/ 	.word	0xffffffff


	//   ....[13]....
        /*00d0*/ 	.word	0xffffffff


	//   ....[14]....
        /*00d4*/ 	.word	0xffffffff


	//----- nvinfo : EIATTR_COOP_GROUP_INSTR_OFFSETS
	.align		4
.L_50:
        /*00d8*/ 	.byte	0x04, 0x28
        /*00da*/ 	.short	(.L_52 - .L_51)


	//   ....[0]....
.L_51:
        /*00dc*/ 	.word	0x00000390


	//   ....[1]....
        /*00e0*/ 	.word	0x00000400


	//   ....[2]....
        /*00e4*/ 	.word	0x00000430


	//   ....[3]....
        /*00e8*/ 	.word	0x00000460


	//   ....[4]....
        /*00ec*/ 	.word	0x00000490


	//   ....[5]....
        /*00f0*/ 	.word	0x000004e0


	//   ....[6]....
        /*00f4*/ 	.word	0x00000500


	//   ....[7]....
        /*00f8*/ 	.word	0x00000520


	//   ....[8]....
        /*00fc*/ 	.word	0x00000540


	//   ....[9]....
        /*0100*/ 	.word	0x00000560


	//   ....[10]....
        /*0104*/ 	.word	0x00000590


	//   ....[11]....
        /*0108*/ 	.word	0x000005b0


	//   ....[12]....
        /*010c*/ 	.word	0x000005d0


	//   ....[13]....
        /*0110*/ 	.word	0x000005f0


	//   ....[14]....
        /*0114*/ 	.word	0x00000610


	//----- nvinfo : EIATTR_EXIT_INSTR_OFFSETS
	.align		4
.L_52:
        /*0118*/ 	.byte	0x04, 0x1c
        /*011a*/ 	.short	(.L_54 - .L_53)


	//   ....[0]....
.L_53:
        /*011c*/ 	.word	0x00000650


	//   ....[1]....
        /*0120*/ 	.word	0x00000690


	//----- nvinfo : EIATTR_CRS_STACK_SIZE
	.align		4
.L_54:
        /*0124*/ 	.byte	0x04, 0x1e
        /*0126*/ 	.short	(.L_56 - .L_55)
.L_55:
        /*0128*/ 	.word	0x00000000
.L_56:


//--------------------- .nv.info._ZN17fastertransformer20stop_words_criterionEPKiS1_S1_Pbmmiii --------------------------
	.section	.nv.info._ZN17fastertransformer20stop_words_criterionEPKiS1_S1_Pbmmiii,"",@"SHT_CUDA_INFO"
	.sectionflags	@""
	.align	4


	//----- nvinfo : EIATTR_CUDA_API_VERSION
	.align		4
        /*0000*/ 	.byte	0x04, 0x37
        /*0002*/ 	.short	(.L_58 - .L_57)
.L_57:
        /*0004*/ 	.word	0x00000082


	//----- nvinfo : EIATTR_SW2861232_WAR
	.align		4
.L_58:
        /*0008*/ 	.byte	0x01, 0x35
	.zero		2


	//----- nvinfo : EIATTR_PARAM_CBANK
	.align		4
        /*000c*/ 	.byte	0x04, 0x0a
        /*000e*/ 	.short	(.L_60 - .L_59)
	.align		4
.L_59:
        /*0010*/ 	.word	index@(.nv.constant0._ZN17fastertransformer20stop_words_criterionEPKiS1_S1_Pbmmiii)
        /*0014*/ 	.short	0x0160
        /*0016*/ 	.short	0x003c


	//----- nvinfo : EIATTR_CBANK_PARAM_SIZE
	.align		4
.L_60:
        /*0018*/ 	.byte	0x03, 0x19
        /*001a*/ 	.short	0x003c


	//----- nvinfo : EIATTR_KPARAM_INFO
	.align		4
        /*001c*/ 	.byte	0x04, 0x17
        /*001e*/ 	.short	(.L_62 - .L_61)
.L_61:
        /*0020*/ 	.word	0x00000000
        /*0024*/ 	.short	0x0008
        /*0026*/ 	.short	0x0038
        /*0028*/ 	.byte	0x00, 0xf0, 0x11, 0x00


	//----- nvinfo : EIATTR_KPARAM_INFO
	.align		4
.L_62:
        /*002c*/ 	.byte	0x04, 0x17
        /*002e*/ 	.short	(.L_64 - .L_63)
.L_63:
        /*0030*/ 	.word	0x00000000
        /*0034*/ 	.short	0x0007
        /*0036*/ 	.short	0x0034
        /*0038*/ 	.byte	0x00, 0xf0, 0x11, 0x00


	//----- nvinfo : EIATTR_KPARAM_INFO
	.align		4
.L_64:
        /*003c*/ 	.byte	0x04, 0x17
        /*003e*/ 	.short	(.L_66 - .L_65)
.L_65:
        /*0040*/ 	.word	0x00000000
        /*0044*/ 	.short	0x0006
        /*0046*/ 	.short	0x0030
        /*0048*/ 	.byte	0x00, 0xf0, 0x11, 0x00


	//----- nvinfo : EIATTR_KPARAM_INFO
	.align		4
.L_66:
        /*004c*/ 	.byte	0x04, 0x17
        /*004e*/ 	.short	(.L_68 - .L_67)
.L_67:
        /*0050*/ 	.word	0x00000000
        /*0054*/ 	.short	0x0005
        /*0056*/ 	.short	0x0028
        /*0058*/ 	.byte	0x00, 0xf0, 0x21, 0x00


	//----- nvinfo : EIATTR_KPARAM_INFO
	.align		4
.L_68:
        /*005c*/ 	.byte	0x04, 0x17
        /*005e*/ 	.short	(.L_70 - .L_69)
.L_69:
        /*0060*/ 	.word	0x00000000
        /*0064*/ 	.short	0x0004
        /*0066*/ 	.short	0x0020
        /*0068*/ 	.byte	0x00, 0xf0, 0x21, 0x00


	//----- nvinfo : EIATTR_KPARAM_INFO
	.align		4
.L_70:
        /*006c*/ 	.byte	0x04, 0x17
        /*006e*/ 	.short	(.L_72 - .L_71)
.L_71:
        /*0070*/ 	.word	0x00000000
        /*0074*/ 	.short	0x0003
        /*0076*/ 	.short	0x0018
        /*0078*/ 	.byte	0x00, 0xf0, 0x21, 0x00


	//----- nvinfo : EIATTR_KPARAM_INFO
	.align		4
.L_72:
        /*007c*/ 	.byte	0x04, 0x17
        /*007e*/ 	.short	(.L_74 - .L_73)
.L_73:
        /*0080*/ 	.word	0x00000000
        /*0084*/ 	.short	0x0002
        /*0086*/ 	.short	0x0010
        /*0088*/ 	.byte	0x00, 0xf0, 0x21, 0x00


	//----- nvinfo : EIATTR_KPARAM_INFO
	.align		4
.L_74:
        /*008c*/ 	.byte	0x04, 0x17
        /*008e*/ 	.short	(.L_76 - .L_75)
.L_75:
        /*0090*/ 	.word	0x00000000
        /*0094*/ 	.short	0x0001
        /*0096*/ 	.short	0x0008
        /*0098*/ 	.byte	0x00, 0xf0, 0x21, 0x00


	//----- nvinfo : EIATTR_KPARAM_INFO
	.align		4
.L_76:
        /*009c*/ 	.byte	0x04, 0x17
        /*009e*/ 	.short	(.L_78 - .L_77)
.L_77:
        /*00a0*/ 	.word	0x00000000
        /*00a4*/ 	.short	0x0000
        /*00a6*/ 	.short	0x0000
        /*00a8*/ 	.byte	0x00, 0xf0, 0x21, 0x00


	//----- nvinfo : EIATTR_MAXREG_COUNT
	.align		4
.L_78:
        /*00ac*/ 	.byte	0x03, 0x1b
        /*00ae*/ 	.short	0x00ff


	//----- nvinfo : EIATTR_MERCURY_ISA_VERSION
	.align		4
        /*00b0*/ 	.byte	0x03, 0x5f
        /*00b2*/ 	.short	0x0000


	//----- nvinfo : EIATTR_EXIT_INSTR_OFFSETS
	.align		4
        /*00b4*/ 	.byte	0x04, 0x1c
        /*00b6*/ 	.short	(.L_80 - .L_79)


	//   ....[0]....
.L_79:
        /*00b8*/ 	.word	0x000001a0


	//   ....[1]....
        /*00bc*/ 	.word	0x00000280


	//   ....[2]....
        /*00c0*/ 	.word	0x00000330


	//   ....[3]....
        /*00c4*/ 	.word	0x00000540


	//   ....[4]....
        /*00c8*/ 	.word	0x00000700


	//   ....[5]....
        /*00cc*/ 	.word	0x00000760


	//   ....[6]....
        /*00d0*/ 	.word	0x00000800


	//----- nvinfo : EIATTR_CRS_STACK_SIZE
	.align		4
.L_80:
        /*00d4*/ 	.byte	0x04, 0x1e
        /*00d6*/ 	.short	(.L_82 - .L_81)
.L_81:
        /*00d8*/ 	.word	0x00000000
.L_82:


//--------------------- .nv.callgraph             --------------------------
	.section	.nv.callgraph,"",@"SHT_CUDA_CALLGRAPH"
	.align	4
	.sectionentsize	8
	.align		4
        /*0000*/ 	.word	0x00000000
	.align		4
        /*0004*/ 	.word	0xffffffff
	.align		4
        /*0008*/ 	.word	0x00000000
	.align		4
        /*000c*/ 	.word	0xfffffffe
	.align		4
        /*0010*/ 	.word	0x00000000
	.align		4
        /*0014*/ 	.word	0xfffffffd
	.align		4
        /*0018*/ 	.word	0x00000000
	.align		4
        /*001c*/ 	.word	0xfffffffc


//--------------------- .nv.rel.action            --------------------------
	.section	.nv.rel.action,"",@"SHT_CUDA_RELOCINFO"
	.align	8
	.sectionentsize	8
        /*0000*/ 	.byte	0x73, 0x00, 0x00, 0x00, 0x00, 0x00, 0x00, 0x00, 0x00, 0x00, 0x00, 0x11, 0x25, 0x00, 0x05, 0x36


//--------------------- .nv.constant4             --------------------------
	.section	.nv.constant4,"a",@progbits
	.align	8
	.align		8
.nv.constant4:
        /*0000*/ 	.dword	precalc_xorwow_matrix
	.align		8
        /*0008*/ 	.dword	precalc_xorwow_offset_matrix
	.align		8
        /*0010*/ 	.dword	mrg32k3aM1
	.align		8
        /*0018*/ 	.dword	mrg32k3aM2
	.align		8
        /*0020*/ 	.dword	mrg32k3aM1SubSeq
	.align		8
        /*0028*/ 	.dword	mrg32k3aM2SubSeq
	.align		8
        /*0030*/ 	.dword	mrg32k3aM1Seq
	.align		8
        /*0038*/ 	.dword	mrg32k3aM2Seq
	.align		8
        /*0040*/ 	.dword	_ZN55_INTERNAL_5ceadfe8_24_stop_criteria_kernels_cu_96943d354cuda3std3__457_GLOBAL__N__5ceadfe8_24_stop_criteria_kernels_cu_96943d356ignoreE
	.align		8
        /*0048*/ 	.dword	_ZN55_INTERNAL_5ceadfe8_24_stop_criteria_kernels_cu_96943d354cuda3std3__45__cpo5beginE
	.align		8
        /*0050*/ 	.dword	_ZN55_INTERNAL_5ceadfe8_24_stop_criteria_kernels_cu_96943d354cuda3std3__45__cpo3endE
	.align		8
        /*0058*/ 	.dword	_ZN55_INTERNAL_5ceadfe8_24_stop_criteria_kernels_cu_96943d354cuda3std3__45__cpo6cbeginE
	.align		8
        /*0060*/ 	.dword	_ZN55_INTERNAL_5ceadfe8_24_stop_criteria_kernels_cu_96943d354cuda3std3__45__cpo4cendE
	.align		8
        /*0068*/ 	.dword	_ZN55_INTERNAL_5ceadfe8_24_stop_criteria_kernels_cu_96943d354cuda3std3__419piecewise_constructE
	.align		8
        /*0070*/ 	.dword	_ZN55_INTERNAL_5ceadfe8_24_stop_criteria_kernels_cu_96943d354cuda3std3__48in_placeE
	.align		8
        /*0078*/ 	.dword	_ZN55_INTERNAL_5ceadfe8_24_stop_criteria_kernels_cu_96943d354cuda3std6ranges3__45__cpo4swapE
	.align		8
        /*0080*/ 	.dword	_ZN55_INTERNAL_5ceadfe8_24_stop_criteria_kernels_cu_96943d354cuda3std6ranges3__45__cpo9iter_moveE
	.align		8
        /*0088*/ 	.dword	_ZN55_INTERNAL_5ceadfe8_24_stop_criteria_kernels_cu_96943d354cuda3std6ranges3__45__cpo7advanceE


//--------------------- .nv.constant3             --------------------------
	.section	.nv.constant3,"a",@progbits
	.align	8
.nv.constant3:
	.type		__cr_lgamma_table,@object
	.size		__cr_lgamma_table,(.L_8 - __cr_lgamma_table)
__cr_lgamma_table:
        /*0000*/ 	.byte	0x00, 0x00, 0x00, 0x00, 0x00, 0x00, 0x00, 0x00, 0x00, 0x00, 0x00, 0x00, 0x00, 0x00, 0x00, 0x00
        /*0010*/ 	.byte	0xef, 0x39, 0xfa, 0xfe, 0x42, 0x2e, 0xe6, 0x3f, 0x02, 0x20, 0x2a, 0xfa, 0x0b, 0xab, 0xfc, 0x3f
        /*0020*/ 	.byte	0xf9, 0x2c, 0x92, 0x7c, 0xa7, 0x6c, 0x09, 0x40, 0xc9, 0x79, 0x44, 0x3c, 0x64, 0x26, 0x13, 0x40
        /*0030*/ 	.byte	0xca, 0x01, 0xcf, 0x3a, 0x27, 0x51, 0x1a, 0x40, 0x30, 0xcc, 0x2d, 0xf3, 0xe1, 0x0c, 0x21, 0x40
        /*0040*/ 	.byte	0x0d, 0xb7, 0xfc, 0x82, 0x8e, 0x35, 0x25, 0x40
.L_8:


//--------------------- .nv.constant0._ZN17fastertransformer16length_criterionEPbS0_PiPKjiii --------------------------
	.section	.nv.constant0._ZN17fastertransformer16length_criterionEPbS0_PiPKjiii,"a",@progbits
	.sectionflags	@""
	.align	4
.nv.constant0._ZN17fastertransformer16length_criterionEPbS0_PiPKjiii:
	.zero		396


//--------------------- .nv.constant0._ZN17fastertransformer20stop_words_criterionEPKiS1_S1_Pbmmiii --------------------------
	.section	.nv.constant0._ZN17fastertransformer20stop_words_criterionEPKiS1_S1_Pbmmiii,"a",@progbits
	.sectionflags	@""
	.align	4
.nv.constant0._ZN17fastertransformer20stop_words_criterionEPKiS1_S1_Pbmmiii:
	.zero		412


//--------------------- .text._ZN17fastertransformer16length_criterionEPbS0_PiPKjiii --------------------------
	.section	.text._ZN17fastertransformer16length_criterionEPbS0_PiPKjiii,"ax",@progbits
	.sectioninfo	@"SHI_REGISTERS=16"
	.align	128
        .global         _ZN17fastertransformer16length_criterionEPbS0_PiPKjiii
        .type           _ZN17fastertransformer16length_criterionEPbS0_PiPKjiii,@function
        .size           _ZN17fastertransformer16length_criterionEPbS0_PiPKjiii,(.L_x_14 - _ZN17fastertransformer16length_criterionEPbS0_PiPKjiii)
        .other          _ZN17fastertransformer16length_criterionEPbS0_PiPKjiii,@"STO_CUDA_ENTRY STV_DEFAULT"
_ZN17fastertransformer16length_criterionEPbS0_PiPKjiii:
.text._ZN17fastertransformer16length_criterionEPbS0_PiPKjiii:
[----:B------:R-:W-:Y:S02]  /*0000*/  IMAD.MOV.U32 R1, RZ, RZ, c[0x0][0x28] ;  /* 0x00000a00ff017624 */ /* 0x000fe400078e00ff */
[----:B------:R-:W0:Y:S01]  /*0010*/  S2R R0, SR_TID.X ;  /* 0x0000000000007919 */ /* 0x000e220000002100 */
[----:B------:R-:W-:Y:S01]  /*0020*/  ULDC.64 UR4, c[0x0][0x180] ;  /* 0x0000600000047ab9 */ /* 0x000fe20000000a00 */
[----:B------:R-:W-:Y:S01]  /*0030*/  IMAD.MOV.U32 R2, RZ, RZ, c[0x0][0x0] ;  /* 0x00000000ff027624 */ /* 0x000fe200078e00ff */
[----:B------:R-:W-:Y:S01]  /*0040*/  UIMAD UR4, UR5, UR4, URZ ;  /* 0x00000004050472a4 */ /* 0x000fe2000f8e023f */
[----:B------:R-:W-:Y:S01]  /*0050*/  BSSY B0, `(.L_x_0) ;  /* 0x0000032000007945 */ /* 0x000fe20003800000 */
[----:B------:R-:W-:Y:S02]  /*0060*/  ULDC.64 UR6, c[0x0][0x118] ;  /* 0x0000460000067ab9 */ /* 0x000fe40000000a00 */
[----:B------:R-:W-:Y:S02]  /*0070*/  ISETP.GE.U32.AND P0, PT, R2, 0x21, PT ;  /* 0x000000210200780c */ /* 0x000fe40003f06070 */
[----:B0-----:R-:W-:-:S13]  /*0080*/  ISETP.GE.AND P1, PT, R0, UR4, PT ;  /* 0x0000000400007c0c */ /* 0x001fda000bf26270 */
[----:B------:R-:W-:Y:S01]  /*0090*/  @P1 IMAD.MOV.U32 R3, RZ, RZ, RZ ;  /* 0x000000ffff031224 */ /* 0x000fe200078e00ff */
[----:B------:R-:W-:Y:S05]  /*00a0*/  @P1 BRA `(.L_x_1) ;  /* 0x000002c000001947 */ /* 0x000fea0003800000 */
[----:B------:R-:W-:Y:S01]  /*00b0*/  IABS R2, c[0x0][0x184] ;  /* 0x0000610000027a13 */ /* 0x000fe20000000000 */
[----:B------:R-:W-:Y:S01]  /*00c0*/  IMAD.MOV.U32 R3, RZ, RZ, RZ ;  /* 0x000000ffff037224 */ /* 0x000fe200078e00ff */
[----:B------:R-:W-:Y:S02]  /*00d0*/  ISETP.NE.AND P1, PT, RZ, c[0x0][0x184], PT ;  /* 0x00006100ff007a0c */ /* 0x000fe40003f25270 */
[----:B------:R-:W0:Y:S01]  /*00e0*/  I2F.RP R6, R2 ;  /* 0x0000000200067306 */ /* 0x000e220000209400 */
[----:B------:R-:W-:Y:S02]  /*00f0*/  MOV R8, R0 ;  /* 0x0000000000087202 */ /* 0x000fe40000000f00 */
[----:B------:R-:W-:-:S05]  /*0100*/  LOP3.LUT R11, RZ, c[0x0][0x184], RZ, 0x33, !PT ;  /* 0x00006100ff0b7a12 */ /* 0x000fca00078e33ff */
[----:B0-----:R-:W0:Y:S02]  /*0110*/  MUFU.RCP R6, R6 ;  /* 0x0000000600067308 */ /* 0x001e240000001000 */
[----:B0-----:R-:W-:-:S06]  /*0120*/  IADD3 R4, R6, 0xffffffe, RZ ;  /* 0x0ffffffe06047810 */ /* 0x001fcc0007ffe0ff */
[----:B------:R0:W1:Y:S02]  /*0130*/  F2I.FTZ.U32.TRUNC.NTZ R5, R4 ;  /* 0x0000000400057305 */ /* 0x000064000021f000 */
[----:B0-----:R-:W-:Y:S02]  /*0140*/  IMAD.MOV.U32 R4, RZ, RZ, RZ ;  /* 0x000000ffff047224 */ /* 0x001fe400078e00ff */
[----:B-1----:R-:W-:-:S04]  /*0150*/  IMAD.MOV R9, RZ, RZ, -R5 ;  /* 0x000000ffff097224 */ /* 0x002fc800078e0a05 */
[----:B------:R-:W-:-:S04]  /*0160*/  IMAD R9, R9, R2, RZ ;  /* 0x0000000209097224 */ /* 0x000fc800078e02ff */
[----:B------:R-:W-:-:S04]  /*0170*/  IMAD.HI.U32 R9, R5, R9, R4 ;  /* 0x0000000905097227 */ /* 0x000fc800078e0004 */
.L_x_2:
[----:B0-----:R-:W-:Y:S02]  /*0180*/  IABS R6, R8 ;  /* 0x0000000800067213 */ /* 0x001fe40000000000 */
[----:B------:R-:W-:-:S03]  /*0190*/  IABS R10, c[0x0][0x184] ;  /* 0x00006100000a7a13 */ /* 0x000fc60000000000 */
[----:B------:R-:W-:-:S04]  /*01a0*/  IMAD.HI.U32 R4, R9, R6, RZ ;  /* 0x0000000609047227 */ /* 0x000fc800078e00ff */
[----:B------:R-:W-:-:S04]  /*01b0*/  IMAD.MOV R5, RZ, RZ, -R4 ;  /* 0x000000ffff057224 */ /* 0x000fc800078e0a04 */
[----:B------:R-:W-:-:S05]  /*01c0*/  IMAD R5, R10, R5, R6 ;  /* 0x000000050a057224 */ /* 0x000fca00078e0206 */
[----:B------:R-:W-:-:S13]  /*01d0*/  ISETP.GT.U32.AND P3, PT, R2, R5, PT ;  /* 0x000000050200720c */ /* 0x000fda0003f64070 */
[----:B------:R-:W-:Y:S01]  /*01e0*/  @!P3 IMAD.IADD R5, R5, 0x1, -R10 ;  /* 0x000000010505b824 */ /* 0x000fe200078e0a0a */
[----:B------:R-:W-:-:S04]  /*01f0*/  @!P3 IADD3 R4, R4, 0x1, RZ ;  /* 0x000000010404b810 */ /* 0x000fc80007ffe0ff */
[----:B------:R-:W-:Y:S02]  /*0200*/  ISETP.GE.U32.AND P2, PT, R5, R2, PT ;  /* 0x000000020500720c */ /* 0x000fe40003f46070 */
[----:B------:R-:W-:-:S04]  /*0210*/  LOP3.LUT R5, R8, c[0x0][0x184], RZ, 0x3c, !PT ;  /* 0x0000610008057a12 */ /* 0x000fc800078e3cff */
[----:B------:R-:W-:Y:S01]  /*0220*/  ISETP.GE.AND P4, PT, R5, RZ, PT ;  /* 0x000000ff0500720c */ /* 0x000fe20003f86270 */
[----:B------:R-:W-:-:S06]  /*0230*/  IMAD.MOV.U32 R5, RZ, RZ, 0x4 ;  /* 0x00000004ff057424 */ /* 0x000fcc00078e00ff */
[----:B------:R-:W-:Y:S02]  /*0240*/  @P2 IADD3 R4, R4, 0x1, RZ ;  /* 0x0000000104042810 */ /* 0x000fe40007ffe0ff */
[----:B------:R-:W-:-:S04]  /*0250*/  IADD3 R6, P2, R8, c[0x0][0x160], RZ ;  /* 0x0000580008067a10 */ /* 0x000fc80007f5e0ff */
[----:B------:R-:W-:-:S05]  /*0260*/  @!P4 IMAD.MOV R4, RZ, RZ, -R4 ;  /* 0x000000ffff04c224 */ /* 0x000fca00078e0a04 */
[----:B------:R-:W-:-:S05]  /*0270*/  SEL R4, R11, R4, !P1 ;  /* 0x000000040b047207 */ /* 0x000fca0004800000 */
[----:B------:R-:W-:Y:S01]  /*0280*/  IMAD.WIDE R4, R4, R5, c[0x0][0x178] ;  /* 0x00005e0004047625 */ /* 0x000fe200078e0205 */
[----:B------:R-:W-:-:S05]  /*0290*/  LEA.HI.X.SX32 R7, R8, c[0x0][0x164], 0x1, P2 ;  /* 0x0000590008077a11 */ /* 0x000fca00010f0eff */
[----:B------:R-:W2:Y:S04]  /*02a0*/  LDG.E R4, [R4.64] ;  /* 0x0000000604047981 */ /* 0x000ea8000c1e1900 */
[----:B------:R-:W3:Y:S01]  /*02b0*/  LDG.E.S8 R13, [R6.64] ;  /* 0x00000006060d7981 */ /* 0x000ee2000c1e1300 */
[----:B------:R-:W-:-:S04]  /*02c0*/  IADD3 R8, R8, c[0x0][0x0], RZ ;  /* 0x0000000008087a10 */ /* 0x000fc80007ffe0ff */
[----:B------:R-:W-:Y:S02]  /*02d0*/  ISETP.GE.AND P3, PT, R8, UR4, PT ;  /* 0x0000000408007c0c */ /* 0x000fe4000bf66270 */
[----:B--2---:R-:W-:-:S04]  /*02e0*/  ISETP.GT.U32.AND P2, PT, R4, c[0x0][0x188], PT ;  /* 0x0000620004007a0c */ /* 0x004fc80003f44070 */
[----:B------:R-:W-:-:S04]  /*02f0*/  SEL R10, RZ, 0x1, P2 ;  /* 0x00000001ff0a7807 */ /* 0x000fc80001000000 */
[----:B---3--:R-:W-:Y:S02]  /*0300*/  LOP3.LUT P2, RZ, R10, R13, RZ, 0xfc, !PT ;  /* 0x0000000d0aff7212 */ /* 0x008fe4000784fcff */
[----:B------:R-:W-:Y:S02]  /*0310*/  IADD3 R10, R3, 0x1, RZ ;  /* 0x00000001030a7810 */ /* 0x000fe40007ffe0ff */
[----:B------:R-:W-:-:S05]  /*0320*/  SEL R13, RZ, 0x1, !P2 ;  /* 0x00000001ff0d7807 */ /* 0x000fca0005000000 */
[----:B------:R0:W-:Y:S04]  /*0330*/  STG.E.U8 [R6.64], R13 ;  /* 0x0000000d06007986 */ /* 0x0001e8000c101106 */
[----:B------:R-:W-:-:S05]  /*0340*/  @!P2 IMAD.MOV R10, RZ, RZ, R3 ;  /* 0x000000ffff0aa224 */ /* 0x000fca00078e0203 */
[----:B------:R-:W-:Y:S01]  /*0350*/  MOV R3, R10 ;  /* 0x0000000a00037202 */ /* 0x000fe20000000f00 */
[----:B------:R-:W-:Y:S05]  /*0360*/  @!P3 BRA `(.L_x_2) ;  /* 0xfffffe100000b947 */ /* 0x000fea000383ffff */
.L_x_1:
[----:B------:R-:W-:Y:S05]  /*0370*/  BSYNC B0 ;  /* 0x0000000000007941 */ /* 0x000fea0003800000 */
.L_x_0:
[----:B------:R-:W-:Y:S05]  /*0380*/  @!P0 BRA `(.L_x_3) ;  /* 0x0000020000008947 */ /* 0x000fea0003800000 */
[----:B------:R-:W1:Y:S01]  /*0390*/  SHFL.BFLY PT, R2, R3, 0x10, 0x1f ;  /* 0x0e001f0003027f89 */ /* 0x000e6200000e0000 */
[----:B------:R-:W2:Y:S08]  /*03a0*/  I2F.U32 R8, c[0x0][0x0] ;  /* 0x0000000000087b06 */ /* 0x000eb00000201000 */
[----:B------:R-:W3:Y:S01]  /*03b0*/  I2F.U32 R9, R0 ;  /* 0x0000000000097306 */ /* 0x000ee20000201000 */
[----:B--2---:R-:W-:-:S02]  /*03c0*/  FMUL.FTZ R8, R8, 0.03125 ;  /* 0x3d00000008087820 */ /* 0x004fc40000410000 */
[----:B-1----:R-:W-:Y:S01]  /*03d0*/  IMAD.IADD R2, R2, 0x1, R3 ;  /* 0x0000000102027824 */ /* 0x002fe200078e0203 */
[----:B------:R-:W-:Y:S02]  /*03e0*/  LOP3.LUT P0, R3, R0, 0x1f, RZ, 0xc0, !PT ;  /* 0x0000001f00037812 */ /* 0x000fe4000780c0ff */
[----:B---3--:R-:W-:Y:S02]  /*03f0*/  FSETP.GT.FTZ.AND P1, PT, R8, R9, PT ;  /* 0x000000090800720b */ /* 0x008fe40003f34000 */
[----:B------:R-:W1:Y:S02]  /*0400*/  SHFL.BFLY PT, R5, R2, 0x8, 0x1f ;  /* 0x0d001f0002057f89 */ /* 0x000e6400000e0000 */
[----:B-1----:R-:W-:-:S07]  /*0410*/  IMAD.IADD R5, R2, 0x1, R5 ;  /* 0x0000000102057824 */ /* 0x002fce00078e0205 */
[----:B------:R-:W-:Y:S01]  /*0420*/  @!P0 SHF.R.U32.HI R2, RZ, 0x3, R0 ;  /* 0x00000003ff028819 */ /* 0x000fe20000011600 */
[----:B------:R-:W1:Y:S03]  /*0430*/  SHFL.BFLY PT, R4, R5, 0x4, 0x1f ;  /* 0x0c801f0005047f89 */ /* 0x000e6600000e0000 */
[----:B------:R-:W-:Y:S01]  /*0440*/  @!P0 LOP3.LUT R2, R2, 0x1ffffffc, RZ, 0xc0, !PT ;  /* 0x1ffffffc02028812 */ /* 0x000fe200078ec0ff */
[----:B-1----:R-:W-:-:S05]  /*0450*/  IMAD.IADD R4, R5, 0x1, R4 ;  /* 0x0000000105047824 */ /* 0x002fca00078e0204 */
[----:B0-----:R-:W0:Y:S02]  /*0460*/  SHFL.BFLY PT, R7, R4, 0x2, 0x1f ;  /* 0x0c401f0004077f89 */ /* 0x001e2400000e0000 */
[----:B0-----:R-:W-:Y:S02]  /*0470*/  IMAD.IADD R7, R4, 0x1, R7 ;  /* 0x0000000104077824 */ /* 0x001fe400078e0207 */
[----:B------:R-:W-:-:S03]  /*0480*/  IMAD.MOV.U32 R4, RZ, RZ, RZ ;  /* 0x000000ffff047224 */ /* 0x000fc600078e00ff */
[----:B------:R-:W0:Y:S02]  /*0490*/  SHFL.BFLY PT, R6, R7, 0x1, 0x1f ;  /* 0x0c201f0007067f89 */ /* 0x000e2400000e0000 */
[----:B0-----:R-:W-:-:S05]  /*04a0*/  IADD3 R9, R7, R6, RZ ;  /* 0x0000000607097210 */ /* 0x001fca0007ffe0ff */
[----:B------:R-:W-:Y:S04]  /*04b0*/  @!P0 STS [R2], R9 ;  /* 0x0000000902008388 */ /* 0x000fe80000000800 */
[----:B------:R-:W-:Y:S06]  /*04c0*/  BAR.SYNC.DEFER_BLOCKING 0x0 ;  /* 0x0000000000007b1d */ /* 0x000fec0000010000 */
[----:B------:R-:W0:Y:S04]  /*04d0*/  @P1 LDS R4, [R3.X4] ;  /* 0x0000000003041984 */ /* 0x000e280000004800 */
[----:B0-----:R-:W0:Y:S02]  /*04e0*/  SHFL.BFLY PT, R5, R4, 0x10, 0x1f ;  /* 0x0e001f0004057f89 */ /* 0x001e2400000e0000 */
[----:B0-----:R-:W-:-:S05]  /*04f0*/  IMAD.IADD R5, R5, 0x1, R4 ;  /* 0x0000000105057824 */ /* 0x001fca00078e0204 */
[----:B------:R-:W0:Y:S02]  /*0500*/  SHFL.BFLY PT, R6, R5, 0x8, 0x1f ;  /* 0x0d001f0005067f89 */ /* 0x000e2400000e0000 */
[----:B0-----:R-:W-:-:S05]  /*0510*/  IMAD.IADD R6, R5, 0x1, R6 ;  /* 0x0000000105067824 */ /* 0x001fca00078e0206 */
[----:B------:R-:W0:Y:S02]  /*0520*/  SHFL.BFLY PT, R7, R6, 0x4, 0x1f ;  /* 0x0c801f0006077f89 */ /* 0x000e2400000e0000 */
[----:B0-----:R-:W-:-:S05]  /*0530*/  IMAD.IADD R7, R6, 0x1, R7 ;  /* 0x0000000106077824 */ /* 0x001fca00078e0207 */
[----:B------:R-:W0:Y:S02]  /*0540*/  SHFL.BFLY PT, R8, R7, 0x2, 0x1f ;  /* 0x0c401f0007087f89 */ /* 0x000e2400000e0000 */
[----:B0-----:R-:W-:-:S05]  /*0550*/  IADD3 R8, R7, R8, RZ ;  /* 0x0000000807087210 */ /* 0x001fca0007ffe0ff */
[----:B------:R-:W0:Y:S02]  /*0560*/  SHFL.BFLY PT, R9, R8, 0x1, 0x1f ;  /* 0x0c201f0008097f89 */ /* 0x000e2400000e0000 */
[----:B0-----:R-:W-:Y:S01]  /*0570*/  IMAD.IADD R9, R8, 0x1, R9 ;  /* 0x0000000108097824 */ /* 0x001fe200078e0209 */
[----:B------:R-:W-:Y:S05]  /*0580*/  BRA `(.L_x_4) ;  /* 0x000000a000007947 */ /* 0x000fea0003800000 */
.L_x_3:
[----:B------:R-:W1:Y:S02]  /*0590*/  SHFL.BFLY PT, R2, R3, 0x10, 0x1f ;  /* 0x0e001f0003027f89 */ /* 0x000e6400000e0000 */
[----:B-1----:R-:W-:-:S05]  /*05a0*/  IMAD.IADD R2, R2, 0x1, R3 ;  /* 0x0000000102027824 */ /* 0x002fca00078e0203 */
[----:B------:R-:W1:Y:S02]  /*05b0*/  SHFL.BFLY PT, R5, R2, 0x8, 0x1f ;  /* 0x0d001f0002057f89 */ /* 0x000e6400000e0000 */
[----:B-1----:R-:W-:-:S05]  /*05c0*/  IMAD.IADD R5, R2, 0x1, R5 ;  /* 0x0000000102057824 */ /* 0x002fca00078e0205 */
[----:B------:R-:W1:Y:S02]  /*05d0*/  SHFL.BFLY PT, R4, R5, 0x4, 0x1f ;  /* 0x0c801f0005047f89 */ /* 0x000e6400000e0000 */
[----:B-1----:R-:W-:-:S05]  /*05e0*/  IMAD.IADD R4, R5, 0x1, R4 ;  /* 0x0000000105047824 */ /* 0x002fca00078e0204 */
[----:B0-----:R-:W0:Y:S02]  /*05f0*/  SHFL.BFLY PT, R7, R4, 0x2, 0x1f ;  /* 0x0c401f0004077f89 */ /* 0x001e2400000e0000 */
[----:B0-----:R-:W-:-:S05]  /*0600*/  IADD3 R7, R4, R7, RZ ;  /* 0x0000000704077210 */ /* 0x001fca0007ffe0ff */
[----:B------:R-:W0:Y:S02]  /*0610*/  SHFL.BFLY PT, R6, R7, 0x1, 0x1f ;  /* 0x0c201f0007067f89 */ /* 0x000e2400000e0000 */
[----:B0-----:R-:W-:Y:S02]  /*0620*/  IMAD.IADD R9, R7, 0x1, R6 ;  /* 0x0000000107097824 */ /* 0x001fe400078e0206 */
.L_x_4:
[----:B------:R-:W-:Y:S01]  /*0630*/  BAR.SYNC.DEFER_BLOCKING 0x0 ;  /* 0x0000000000007b1d */ /* 0x000fe20000010000 */
[----:B------:R-:W-:-:S13]  /*0640*/  ISETP.NE.AND P0, PT, R0, RZ, PT ;  /* 0x000000ff0000720c */ /* 0x000fda0003f05270 */
[----:B------:R-:W-:Y:S05]  /*0650*/  @P0 EXIT ;  /* 0x000000000000094d */ /* 0x000fea0003800000 */
[----:B------:R-:W-:Y:S02]  /*0660*/  IMAD.MOV.U32 R2, RZ, RZ, c[0x0][0x170] ;  /* 0x00005c00ff027624 */ /* 0x000fe400078e00ff */
[----:B------:R-:W-:-:S05]  /*0670*/  IMAD.MOV.U32 R3, RZ, RZ, c[0x0][0x174] ;  /* 0x00005d00ff037624 */ /* 0x000fca00078e00ff */
[----:B------:R-:W-:Y:S01]  /*0680*/  STG.E [R2.64], R9 ;  /* 0x0000000902007986 */ /* 0x000fe2000c101906 */
[----:B------:R-:W-:Y:S05]  /*0690*/  EXIT ;  /* 0x000000000000794d */ /* 0x000fea0003800000 */
.L_x_5:
[----:B------:R-:W-:-:S00]  /*06a0*/  BRA `(.L_x_5) ;  /* 0xfffffff000007947 */ /* 0x000fc0000383ffff */
[----:B------:R-:W-:-:S00]  /*06b0*/  NOP ;  /* 0x0000000000007918 */ /* 0x000fc00000000000 */
        /* <DEDUP_REMOVED lines=12> */
.L_x_14:


//--------------------- .text._ZN17fastertransformer20stop_words_criterionEPKiS1_S1_Pbmmiii --------------------------
	.section	.text._ZN17fastertransformer20stop_words_criterionEPKiS1_S1_Pbmmiii,"ax",@progbits
	.sectioninfo	@"SHI_REGISTERS=22"
	.align	128
        .global         _ZN17fastertransformer20stop_words_criterionEPKiS1_S1_Pbmmiii
        .type           _ZN17fastertransformer20stop_words_criterionEPKiS1_S1_Pbmmiii,@function
        .size           _ZN17fastertransformer20stop_words_criterionEPKiS1_S1_Pbmmiii,(.L_x_15 - _ZN17fastertransformer20stop_words_criterionEPKiS1_S1_Pbmmiii)
        .other          _ZN17fastertransformer20stop_words_criterionEPKiS1_S1_Pbmmiii,@"STO_CUDA_ENTRY STV_DEFAULT"
_ZN17fastertransformer20stop_words_criterionEPKiS1_S1_Pbmmiii:
.text._ZN17fastertransformer20stop_words_criterionEPKiS1_S1_Pbmmiii:
[----:B------:R-:W-:Y:S02]  /*0000*/  IMAD.MOV.U32 R1, RZ, RZ, c[0x0][0x28] ;  /* 0x00000a00ff017624 */ /* 0x000fe400078e00ff */
[----:B------:R-:W0:Y:S01]  /*0010*/  I2F.U32.RP R0, c[0x0][0x194] ;  /* 0x0000650000007b06 */ /* 0x000e220000209000 */
[----:B------:R-:W1:Y:S01]  /*0020*/  S2R R5, SR_CTAID.Y ;  /* 0x0000000000057919 */ /* 0x000e620000002600 */
[----:B------:R-:W-:Y:S01]  /*0030*/  IMAD.MOV.U32 R2, RZ, RZ, RZ ;  /* 0x000000ffff027224 */ /* 0x000fe200078e00ff */
[----:B------:R-:W-:Y:S02]  /*0040*/  ISETP.NE.U32.AND P2, PT, RZ, c[0x0][0x194], PT ;  /* 0x00006500ff007a0c */ /* 0x000fe40003f45070 */
[----:B------:R-:W2:Y:S03]  /*0050*/  S2R R4, SR_CTAID.X ;  /* 0x0000000000047919 */ /* 0x000ea60000002500 */
[----:B0-----:R-:W0:Y:S02]  /*0060*/  MUFU.RCP R0, R0 ;  /* 0x0000000000007308 */ /* 0x001e240000001000 */
[----:B0-----:R-:W-:-:S06]  /*0070*/  IADD3 R3, R0, 0xffffffe, RZ ;  /* 0x0ffffffe00037810 */ /* 0x001fcc0007ffe0ff */
[----:B------:R-:W0:Y:S02]  /*0080*/  F2I.FTZ.U32.TRUNC.NTZ R3, R3 ;  /* 0x0000000300037305 */ /* 0x000e24000021f000 */
[----:B0-----:R-:W-:-:S04]  /*0090*/  IMAD.MOV R7, RZ, RZ, -R3 ;  /* 0x000000ffff077224 */ /* 0x001fc800078e0a03 */
[----:B------:R-:W-:-:S04]  /*00a0*/  IMAD R7, R7, c[0x0][0x194], RZ ;  /* 0x0000650007077a24 */ /* 0x000fc800078e02ff */
[----:B------:R-:W-:Y:S02]  /*00b0*/  IMAD.HI.U32 R2, R3, R7, R2 ;  /* 0x0000000703027227 */ /* 0x000fe400078e0002 */
[----:B------:R-:W2:Y:S04]  /*00c0*/  S2R R7, SR_TID.X ;  /* 0x0000000000077919 */ /* 0x000ea80000002100 */
[----:B-1----:R-:W-:-:S04]  /*00d0*/  IMAD.HI.U32 R2, R2, R5, RZ ;  /* 0x0000000502027227 */ /* 0x002fc800078e00ff */
[----:B------:R-:W-:-:S04]  /*00e0*/  IMAD.MOV R0, RZ, RZ, -R2 ;  /* 0x000000ffff007224 */ /* 0x000fc800078e0a02 */
[----:B------:R-:W-:-:S05]  /*00f0*/  IMAD R0, R0, c[0x0][0x194], R5 ;  /* 0x0000650000007a24 */ /* 0x000fca00078e0205 */
[----:B------:R-:W-:Y:S01]  /*0100*/  ISETP.GE.U32.AND P1, PT, R0, c[0x0][0x194], PT ;  /* 0x0000650000007a0c */ /* 0x000fe20003f26070 */
[----:B--2---:R-:W-:-:S05]  /*0110*/  IMAD R3, R4, c[0x0][0x0], R7 ;  /* 0x0000000004037a24 */ /* 0x004fca00078e0207 */
[----:B------:R-:W-:Y:S02]  /*0120*/  ISETP.GE.U32.AND P0, PT, R3, c[0x0][0x188], PT ;  /* 0x0000620003007a0c */ /* 0x000fe40003f06070 */
[----:B------:R-:W-:-:S05]  /*0130*/  SHF.R.S32.HI R9, RZ, 0x1f, R3 ;  /* 0x0000001fff097819 */ /* 0x000fca0000011403 */
[----:B------:R-:W-:Y:S02]  /*0140*/  @P1 IADD3 R0, R0, -c[0x0][0x194], RZ ;  /* 0x8000650000001a10 */ /* 0x000fe40007ffe0ff */
[----:B------:R-:W-:Y:S02]  /*0150*/  ISETP.GE.U32.AND.EX P0, PT, R9, c[0x0][0x18c], PT, P0 ;  /* 0x0000630009007a0c */ /* 0x000fe40003f06100 */
[----:B------:R-:W-:Y:S02]  /*0160*/  ISETP.GE.U32.AND P3, PT, R0, c[0x0][0x194], PT ;  /* 0x0000650000007a0c */ /* 0x000fe40003f66070 */
[----:B------:R-:W-:-:S11]  /*0170*/  @P1 IADD3 R2, R2, 0x1, RZ ;  /* 0x0000000102021810 */ /* 0x000fd60007ffe0ff */
[----:B------:R-:W-:Y:S02]  /*0180*/  @P3 IADD3 R2, R2, 0x1, RZ ;  /* 0x0000000102023810 */ /* 0x000fe40007ffe0ff */
[----:B------:R-:W-:Y:S01]  /*0190*/  @!P2 LOP3.LUT R2, RZ, c[0x0][0x194], RZ, 0x33, !PT ;  /* 0x00006500ff02aa12 */ /* 0x000fe200078e33ff */
[----:B------:R-:W-:Y:S06]  /*01a0*/  @P0 EXIT ;  /* 0x000000000000094d */ /* 0x000fec0003800000 */
[----:B------:R-:W-:Y:S01]  /*01b0*/  IMAD.SHL.U32 R0, R2, 0x2, RZ ;  /* 0x0000000202007824 */ /* 0x000fe200078e00ff */
[----:B------:R-:W-:Y:S01]  /*01c0*/  ULDC.64 UR6, c[0x0][0x118] ;  /* 0x0000460000067ab9 */ /* 0x000fe20000000a00 */
[----:B------:R-:W-:-:S03]  /*01d0*/  IMAD.MOV.U32 R7, RZ, RZ, c[0x0][0x188] ;  /* 0x00006200ff077624 */ /* 0x000fc600078e00ff */
[----:B------:R-:W-:Y:S01]  /*01e0*/  SHF.R.S32.HI R18, RZ, 0x1f, R0 ;  /* 0x0000001fff127819 */ /* 0x000fe20000011400 */
[----:B------:R-:W-:-:S04]  /*01f0*/  IMAD.WIDE.U32 R6, R0, R7, c[0x0][0x188] ;  /* 0x0000620000067625 */ /* 0x000fc800078e0007 */
[----:B------:R-:W-:Y:S01]  /*0200*/  IMAD R11, R18, c[0x0][0x188], RZ ;  /* 0x00006200120b7a24 */ /* 0x000fe200078e02ff */
[----:B------:R-:W-:-:S03]  /*0210*/  IADD3 R4, P0, R3, R6, RZ ;  /* 0x0000000603047210 */ /* 0x000fc60007f1e0ff */
[----:B------:R-:W-:Y:S01]  /*0220*/  IMAD R11, R0, c[0x0][0x18c], R11 ;  /* 0x00006300000b7a24 */ /* 0x000fe200078e020b */
[----:B------:R-:W-:-:S04]  /*0230*/  LEA R6, P1, R4, c[0x0][0x170], 0x2 ;  /* 0x00005c0004067a11 */ /* 0x000fc800078210ff */
[----:B------:R-:W-:-:S04]  /*0240*/  IADD3.X R7, R9, R7, R11, P0, !PT ;  /* 0x0000000709077210 */ /* 0x000fc800007fe40b */
[----:B------:R-:W-:-:S05]  /*0250*/  LEA.HI.X R7, R4, c[0x0][0x174], R7, 0x2, P1 ;  /* 0x00005d0004077a11 */ /* 0x000fca00008f1407 */
[----:B------:R-:W2:Y:S02]  /*0260*/  LDG.E R4, [R6.64] ;  /* 0x0000000606047981 */ /* 0x000ea4000c1e1900 */
[----:B--2---:R-:W-:-:S13]  /*0270*/  ISETP.GE.AND P0, PT, R4, RZ, PT ;  /* 0x000000ff0400720c */ /* 0x004fda0003f06270 */
[----:B------:R-:W-:Y:S05]  /*0280*/  @!P0 EXIT ;  /* 0x000000000000894d */ /* 0x000fea0003800000 */
[----:B------:R-:W-:Y:S01]  /*0290*/  ISETP.GE.AND P0, PT, R3, 0x1, PT ;  /* 0x000000010300780c */ /* 0x000fe20003f06270 */
[----:B------:R-:W-:Y:S01]  /*02a0*/  BSSY B0, `(.L_x_6) ;  /* 0x0000004000007945 */ /* 0x000fe20003800000 */
[----:B------:R-:W-:-:S11]  /*02b0*/  IMAD.MOV.U32 R3, RZ, RZ, RZ ;  /* 0x000000ffff037224 */ /* 0x000fd600078e00ff */
[----:B------:R-:W-:Y:S05]  /*02c0*/  @!P0 BRA `(.L_x_7) ;  /* 0x0000001000008947 */ /* 0x000fea0003800000 */
[----:B------:R0:W5:Y:S02]  /*02d0*/  LDG.E R3, [R6.64+-0x4] ;  /* 0xfffffc0606037981 */ /* 0x000164000c1e1900 */
.L_x_7:
[----:B------:R-:W-:Y:S05]  /*02e0*/  BSYNC B0 ;  /* 0x0000000000007941 */ /* 0x000fea0003800000 */
.L_x_6:
[----:B------:R-:W-:Y:S01]  /*02f0*/  ULDC UR4, c[0x0][0x198] ;  /* 0x0000660000047ab9 */ /* 0x000fe20000000800 */
[----:B-----5:R-:W-:Y:S01]  /*0300*/  IMAD.IADD R4, R4, 0x1, -R3 ;  /* 0x0000000104047824 */ /* 0x020fe200078e0a03 */
[----:B------:R-:W-:-:S06]  /*0310*/  UIADD3 UR4, UR4, 0x1, URZ ;  /* 0x0000000104047890 */ /* 0x000fcc000fffe03f */
[----:B------:R-:W-:-:S13]  /*0320*/  ISETP.LE.AND P0, PT, R4, UR4, PT ;  /* 0x0000000404007c0c */ /* 0x000fda000bf03270 */
[----:B------:R-:W-:Y:S05]  /*0330*/  @!P0 EXIT ;  /* 0x000000000000894d */ /* 0x000fea0003800000 */
[----:B------:R-:W-:Y:S01]  /*0340*/  ISETP.GT.AND P0, PT, R4, RZ, PT ;  /* 0x000000ff0400720c */ /* 0x000fe20003f04270 */
[----:B------:R-:W-:Y:S01]  /*0350*/  IMAD R12, R2, c[0x0][0x194], RZ ;  /* 0x00006500020c7a24 */ /* 0x000fe200078e02ff */
[----:B------:R-:W-:Y:S03]  /*0360*/  BSSY B0, `(.L_x_8) ;  /* 0x0000044000007945 */ /* 0x000fe60003800000 */
[----:B------:R-:W-:-:S08]  /*0370*/  IMAD.IADD R5, R5, 0x1, -R12 ;  /* 0x0000000105057824 */ /* 0x000fd000078e0a0c */
[----:B------:R-:W-:Y:S05]  /*0380*/  @!P0 BRA `(.L_x_9) ;  /* 0x0000041000008947 */ /* 0x000fea0003800000 */
[----:B0-----:R-:W-:Y:S01]  /*0390*/  IMAD.MOV.U32 R7, RZ, RZ, c[0x0][0x194] ;  /* 0x00006500ff077624 */ /* 0x001fe200078e00ff */
[----:B------:R-:W-:Y:S02]  /*03a0*/  IADD3 R10, P1, R12, c[0x0][0x180], RZ ;  /* 0x000060000c0a7a10 */ /* 0x000fe40007f3e0ff */
[----:B------:R-:W-:Y:S02]  /*03b0*/  IADD3 R6, -R4, UR4, RZ ;  /* 0x0000000404067c10 */ /* 0x000fe4000fffe1ff */
[C---:B------:R-:W-:Y:S01]  /*03c0*/  ISETP.GT.AND P0, PT, R7.reuse, 0x1, PT ;  /* 0x000000010700780c */ /* 0x040fe20003f04270 */
[----:B------:R-:W-:Y:S01]  /*03d0*/  IMAD R7, R7, c[0x0][0x190], RZ ;  /* 0x0000640007077a24 */ /* 0x000fe200078e02ff */
[----:B------:R-:W-:-:S11]  /*03e0*/  LEA.HI.X.SX32 R12, R12, c[0x0][0x184], 0x1, P1 ;  /* 0x000061000c0c7a11 */ /* 0x000fd600008f0eff */
[----:B------:R-:W-:Y:S05]  /*03f0*/  @P0 BRA `(.L_x_10) ;  /* 0x0000019000000947 */ /* 0x000fea0003800000 */
[----:B------:R-:W-:-:S04]  /*0400*/  IADD3 R15, P0, R5, R10, RZ ;  /* 0x0000000a050f7210 */ /* 0x000fc80007f1e0ff */
[----:B------:R-:W-:Y:S02]  /*0410*/  LEA.HI.X.SX32 R17, R5, R12, 0x1, P0 ;  /* 0x0000000c05117211 */ /* 0x000fe400000f0eff */
.L_x_11:
[----:B------:R-:W-:Y:S01]  /*0420*/  IADD3 R16, R4, -0x1, RZ ;  /* 0xffffffff04107810 */ /* 0x000fe20007ffe0ff */
[----:B------:R-:W-:-:S04]  /*0430*/  IMAD R11, R18, c[0x0][0x188], RZ ;  /* 0x00006200120b7a24 */ /* 0x000fc800078e02ff */
[----:B------:R-:W-:Y:S02]  /*0440*/  IMAD.IADD R8, R16, 0x1, R3 ;  /* 0x0000000110087824 */ /* 0x000fe400078e0203 */
[----:B------:R-:W-:Y:S02]  /*0450*/  IMAD.IADD R10, R6, 0x1, R16 ;  /* 0x00000001060a7824 */ /* 0x000fe400078e0210 */
[----:B------:R-:W-:Y:S01]  /*0460*/  IMAD R13, R0, c[0x0][0x18c], R11 ;  /* 0x00006300000d7a24 */ /* 0x000fe200078e020b */
[----:B------:R-:W-:Y:S01]  /*0470*/  SHF.R.S32.HI R9, RZ, 0x1f, R8 ;  /* 0x0000001fff097819 */ /* 0x000fe20000011408 */
[----:B------:R-:W-:-:S04]  /*0480*/  IMAD R10, R7, R10, RZ ;  /* 0x0000000a070a7224 */ /* 0x000fc800078e02ff */
[----:B------:R-:W-:Y:S01]  /*0490*/  IMAD.WIDE.U32 R8, R0, c[0x0][0x188], R8 ;  /* 0x0000620000087a25 */ /* 0x000fe200078e0008 */
[----:B------:R-:W-:-:S03]  /*04a0*/  IADD3 R11, P0, R10, R15, RZ ;  /* 0x0000000f0a0b7210 */ /* 0x000fc60007f1e0ff */
[----:B------:R-:W-:Y:S01]  /*04b0*/  IMAD.IADD R9, R13, 0x1, R9 ;  /* 0x000000010d097824 */ /* 0x000fe200078e0209 */
[----:B------:R-:W-:Y:S02]  /*04c0*/  LEA.HI.X.SX32 R14, R10, R17, 0x1, P0 ;  /* 0x000000110a0e7211 */ /* 0x000fe400000f0eff */
[C---:B------:R-:W-:Y:S02]  /*04d0*/  LEA R12, P0, R11.reuse, c[0x0][0x160], 0x2 ;  /* 0x000058000b0c7a11 */ /* 0x040fe400078010ff */
[C---:B------:R-:W-:Y:S02]  /*04e0*/  LEA R10, P1, R8.reuse, c[0x0][0x170], 0x2 ;  /* 0x00005c00080a7a11 */ /* 0x040fe400078210ff */
[----:B------:R-:W-:Y:S02]  /*04f0*/  LEA.HI.X R13, R11, c[0x0][0x164], R14, 0x2, P0 ;  /* 0x000059000b0d7a11 */ /* 0x000fe400000f140e */
[----:B------:R-:W-:-:S04]  /*0500*/  LEA.HI.X R11, R8, c[0x0][0x174], R9, 0x2, P1 ;  /* 0x00005d00080b7a11 */ /* 0x000fc800008f1409 */
[----:B------:R-:W2:Y:S04]  /*0510*/  LDG.E R13, [R12.64] ;  /* 0x000000060c0d7981 */ /* 0x000ea8000c1e1900 */
[----:B------:R-:W2:Y:S02]  /*0520*/  LDG.E R10, [R10.64] ;  /* 0x000000060a0a7981 */ /* 0x000ea4000c1e1900 */
[----:B--2---:R-:W-:-:S13]  /*0530*/  ISETP.NE.AND P0, PT, R13, R10, PT ;  /* 0x0000000a0d00720c */ /* 0x004fda0003f05270 */
[----:B------:R-:W-:Y:S05]  /*0540*/  @P0 EXIT ;  /* 0x000000000000094d */ /* 0x000fea0003800000 */
[----:B------:R-:W-:Y:S01]  /*0550*/  ISETP.GT.AND P0, PT, R4, 0x1, PT ;  /* 0x000000010400780c */ /* 0x000fe20003f04270 */
[----:B------:R-:W-:-:S12]  /*0560*/  IMAD.MOV.U32 R4, RZ, RZ, R16 ;  /* 0x000000ffff047224 */ /* 0x000fd800078e0010 */
[----:B------:R-:W-:Y:S05]  /*0570*/  @P0 BRA `(.L_x_11) ;  /* 0xfffffea000000947 */ /* 0x000fea000383ffff */
[----:B------:R-:W-:Y:S05]  /*0580*/  BRA `(.L_x_9) ;  /* 0x0000021000007947 */ /* 0x000fea0003800000 */
.L_x_10:
[----:B------:R-:W-:-:S03]  /*0590*/  IMAD.MOV.U32 R13, RZ, RZ, R5 ;  /* 0x000000ffff0d7224 */ /* 0x000fc600078e0005 */
.L_x_12:
[----:B------:R-:W-:Y:S01]  /*05a0*/  IADD3 R11, R4, -0x1, RZ ;  /* 0xffffffff040b7810 */ /* 0x000fe20007ffe0ff */
[----:B------:R-:W-:Y:S01]  /*05b0*/  IMAD R17, R18, c[0x0][0x188], RZ ;  /* 0x0000620012117a24 */ /* 0x000fe200078e02ff */
[----:B------:R-:W-:-:S03]  /*05c0*/  SHF.R.S32.HI R15, RZ, 0x1f, R13 ;  /* 0x0000001fff0f7819 */ /* 0x000fc6000001140d */
[----:B------:R-:W-:Y:S02]  /*05d0*/  IMAD.IADD R14, R6, 0x1, R11 ;  /* 0x00000001060e7824 */ /* 0x000fe400078e020b */
[----:B------:R-:W-:Y:S02]  /*05e0*/  IMAD.IADD R8, R11, 0x1, R3 ;  /* 0x000000010b087824 */ /* 0x000fe400078e0203 */
[----:B------:R-:W-:Y:S02]  /*05f0*/  IMAD R14, R7, R14, RZ ;  /* 0x0000000e070e7224 */ /* 0x000fe400078e02ff */
[----:B------:R-:W-:Y:S01]  /*0600*/  IMAD R17, R0, c[0x0][0x18c], R17 ;  /* 0x0000630000117a24 */ /* 0x000fe200078e0211 */
[----:B------:R-:W-:Y:S02]  /*0610*/  SHF.R.S32.HI R9, RZ, 0x1f, R8 ;  /* 0x0000001fff097819 */ /* 0x000fe40000011408 */
[----:B------:R-:W-:Y:S02]  /*0620*/  IADD3 R16, P0, P1, R14, R10, R13 ;  /* 0x0000000a0e107210 */ /* 0x000fe4000791e00d */
[----:B------:R-:W-:-:S03]  /*0630*/  SHF.R.S32.HI R13, RZ, 0x1f, R14 ;  /* 0x0000001fff0d7819 */ /* 0x000fc6000001140e */
[----:B------:R-:W-:Y:S01]  /*0640*/  IMAD.SHL.U32 R19, R16, 0x4, RZ ;  /* 0x0000000410137824 */ /* 0x000fe200078e00ff */
[----:B------:R-:W-:Y:S01]  /*0650*/  IADD3.X R13, R13, R12, R15, P0, P1 ;  /* 0x0000000c0d0d7210 */ /* 0x000fe200007e240f */
[----:B------:R-:W-:-:S03]  /*0660*/  IMAD.WIDE.U32 R14, R0, c[0x0][0x188], R8 ;  /* 0x00006200000e7a25 */ /* 0x000fc600078e0008 */
[----:B------:R-:W-:Y:S01]  /*0670*/  SHF.L.U64.HI R13, R16, 0x2, R13 ;  /* 0x00000002100d7819 */ /* 0x000fe2000001020d */
[----:B------:R-:W-:Y:S01]  /*0680*/  IMAD.IADD R9, R17, 0x1, R15 ;  /* 0x0000000111097824 */ /* 0x000fe200078e020f */
[C---:B------:R-:W-:Y:S02]  /*0690*/  LEA R16, P1, R14.reuse, c[0x0][0x170], 0x2 ;  /* 0x00005c000e107a11 */ /* 0x040fe400078210ff */
[----:B------:R-:W-:Y:S02]  /*06a0*/  IADD3 R8, P0, R19, c[0x0][0x160], RZ ;  /* 0x0000580013087a10 */ /* 0x000fe40007f1e0ff */
[----:B------:R-:W-:Y:S02]  /*06b0*/  LEA.HI.X R17, R14, c[0x0][0x174], R9, 0x2, P1 ;  /* 0x00005d000e117a11 */ /* 0x000fe400008f1409 */
[----:B------:R-:W-:-:S03]  /*06c0*/  IADD3.X R9, R13, c[0x0][0x164], RZ, P0, !PT ;  /* 0x000059000d097a10 */ /* 0x000fc600007fe4ff */
[----:B------:R-:W2:Y:S04]  /*06d0*/  LDG.E R16, [R16.64] ;  /* 0x0000000610107981 */ /* 0x000ea8000c1e1900 */
[----:B------:R-:W2:Y:S02]  /*06e0*/  LDG.E R9, [R8.64] ;  /* 0x0000000608097981 */ /* 0x000ea4000c1e1900 */
[----:B--2---:R-:W-:-:S13]  /*06f0*/  ISETP.NE.AND P0, PT, R9, R16, PT ;  /* 0x000000100900720c */ /* 0x004fda0003f05270 */
[----:B------:R-:W-:Y:S05]  /*0700*/  @P0 EXIT ;  /* 0x000000000000094d */ /* 0x000fea0003800000 */
[----:B------:R-:W-:-:S04]  /*0710*/  IADD3 R8, P0, R19, c[0x0][0x168], RZ ;  /* 0x00005a0013087a10 */ /* 0x000fc80007f1e0ff */
[----:B------:R-:W-:-:S05]  /*0720*/  IADD3.X R9, R13, c[0x0][0x16c], RZ, P0, !PT ;  /* 0x00005b000d097a10 */ /* 0x000fca00007fe4ff */
[----:B------:R-:W2:Y:S02]  /*0730*/  LDG.E R13, [R8.64] ;  /* 0x00000006080d7981 */ /* 0x000ea4000c1e1900 */
[----:B--2---:R-:W-:-:S04]  /*0740*/  ISETP.GE.AND P0, PT, R13, c[0x0][0x194], PT ;  /* 0x000065000d007a0c */ /* 0x004fc80003f06270 */
[----:B------:R-:W-:-:S13]  /*0750*/  ISETP.LT.OR P0, PT, R13, RZ, P0 ;  /* 0x000000ff0d00720c */ /* 0x000fda0000701670 */
[----:B------:R-:W-:Y:S05]  /*0760*/  @P0 EXIT ;  /* 0x000000000000094d */ /* 0x000fea0003800000 */
[----:B------:R-:W-:Y:S01]  /*0770*/  ISETP.GT.AND P0, PT, R4, 0x1, PT ;  /* 0x000000010400780c */ /* 0x000fe20003f04270 */
[----:B------:R-:W-:-:S12]  /*0780*/  IMAD.MOV.U32 R4, RZ, RZ, R11 ;  /* 0x000000ffff047224 */ /* 0x000fd800078e000b */
[----:B------:R-:W-:Y:S05]  /*0790*/  @P0 BRA `(.L_x_12) ;  /* 0xfffffe0000000947 */ /* 0x000fea000383ffff */
.L_x_9:
[----:B------:R-:W-:Y:S05]  /*07a0*/  BSYNC B0 ;  /* 0x0000000000007941 */ /* 0x000fea0003800000 */
.L_x_8:
[----:B------:R-:W-:Y:S02]  /*07b0*/  IMAD R5, R2, c[0x0][0x194], R5 ;  /* 0x0000650002057a24 */ /* 0x000fe400078e0205 */
[----:B------:R-:W-:-:S03]  /*07c0*/  IMAD.MOV.U32 R0, RZ, RZ, 0x1 ;  /* 0x00000001ff007424 */ /* 0x000fc600078e00ff */
[----:B------:R-:W-:-:S04]  /*07d0*/  IADD3 R2, P0, R5, c[0x0][0x178], RZ ;  /* 0x00005e0005027a10 */ /* 0x000fc80007f1e0ff */
[----:B------:R-:W-:-:S05]  /*07e0*/  LEA.HI.X.SX32 R3, R5, c[0x0][0x17c], 0x1, P0 ;  /* 0x00005f0005037a11 */ /* 0x000fca00000f0eff */
[----:B------:R-:W-:Y:S01]  /*07f0*/  STG.E.U8 [R2.64], R0 ;  /* 0x0000000002007986 */ /* 0x000fe2000c101106 */
[----:B------:R-:W-:Y:S05]  /*0800*/  EXIT ;  /* 0x000000000000794d */ /* 0x000fea0003800000 */
.L_x_13:
        /* <DEDUP_REMOVED lines=15> */
.L_x_15:


//--------------------- .nv.global.init           --------------------------
	.section	.nv.global.init,"aw",@progbits
	.align	4
.nv.global.init:
	.type		mrg32k3aM1SubSeq,@object
	.size		mrg32k3aM1SubSeq,(mrg32k3aM2SubSeq - mrg32k3aM1SubSeq)
mrg32k3aM1SubSeq:
        /*0000*/ 	.byte	0x0b, 0xcc, 0xee, 0x04, 0x73, 0x29, 0x8b, 0x6f, 0xf6, 0x53, 0x03, 0xf6, 0x23, 0xf6, 0xea, 0xda
        /* <DEDUP_REMOVED lines=125> */
	.type		mrg32k3aM2SubSeq,@object
	.size		mrg32k3aM2SubSeq,(mrg32k3aM1 - mrg32k3aM2SubSeq)
mrg32k3aM2SubSeq:
        /* <DEDUP_REMOVED lines=126> */
	.type		mrg32k3aM1,@object
	.size		mrg32k3aM1,(mrg32k3aM1Seq - mrg32k3aM1)
mrg32k3aM1:
        /* <DEDUP_REMOVED lines=144> */
	.type		mrg32k3aM1Seq,@object
	.size		mrg32k3aM1Seq,(mrg32k3aM2 - mrg32k3aM1Seq)
mrg32k3aM1Seq:
        /* <DEDUP_REMOVED lines=144> */
	.type		mrg32k3aM2,@object
	.size		mrg32k3aM2,(mrg32k3aM2Seq - mrg32k3aM2)
mrg32k3aM2:
        /* <DEDUP_REMOVED lines=144> */
	.type		mrg32k3aM2Seq,@object
	.size		mrg32k3aM2Seq,(precalc_xorwow_matrix - mrg32k3aM2Seq)
mrg32k3aM2Seq:
        /* <DEDUP_REMOVED lines=144> */
	.type		precalc_xorwow_matrix,@object
	.size		precalc_xorwow_matrix,(precalc_xorwow_offset_matrix - precalc_xorwow_matrix)
precalc_xorwow_matrix:
        /* <DEDUP_REMOVED lines=6400> */
	.type		precalc_xorwow_offset_matrix,@object
	.size		precalc_xorwow_offset_matrix,(.L_1 - precalc_xorwow_offset_matrix)
precalc_xorwow_offset_matrix:
        /* <DEDUP_REMOVED lines=6400> */
.L_1:


//--------------------- .nv.shared._ZN17fastertransformer16length_criterionEPbS0_PiPKjiii --------------------------
	.section	.nv.shared._ZN17fastertransformer16length_criterionEPbS0_PiPKjiii,"aw",@nobits
	.sectionflags	@""
	.align	4
.nv.shared._ZN17fastertransformer16length_criterionEPbS0_PiPKjiii:
	.zero		128


//--------------------- .nv.global                --------------------------
	.section	.nv.global,"aw",@nobits
.nv.global:
	.type		_ZN55_INTERNAL_5ceadfe8_24_stop_criteria_kernels_cu_96943d354cuda3std6ranges3__45__cpo9iter_moveE,@object
	.size		_ZN55_INTERNAL_5ceadfe8_24_stop_criteria_kernels_cu_96943d354cuda3std6ranges3__45__cpo9iter_moveE,(_ZN55_INTERNAL_5ceadfe8_24_stop_criteria_kernels_cu_96943d354cuda3std3__457_GLOBAL__N__5ceadfe8_24_stop_criteria_kernels_cu_96943d356ignoreE - _ZN55_INTERNAL_5ceadfe8_24_stop_criteria_kernels_cu_96943d354cuda3std6ranges3__45__cpo9iter_moveE)
_ZN55_INTERNAL_5ceadfe8_24_stop_criteria_kernels_cu_96943d354cuda3std6ranges3__45__cpo9iter_moveE:
	.zero		1
	.type		_ZN55_INTERNAL_5ceadfe8_24_stop_criteria_kernels_cu_96943d354cuda3std3__457_GLOBAL__N__5ceadfe8_24_stop_criteria_kernels_cu_96943d356ignoreE,@object
	.size		_ZN55_INTERNAL_5ceadfe8_24_stop_criteria_kernels_cu_96943d354cuda3std3__457_GLOBAL__N__5ceadfe8_24_stop_criteria_kernels_cu_96943d356ignoreE,(_ZN55_INTERNAL_5ceadfe8_24_stop_criteria_kernels_cu_96943d354cuda3std3__45__cpo4cendE - _ZN55_INTERNAL_5ceadfe8_24_stop_criteria_kernels_cu_96943d354cuda3std3__457_GLOBAL__N__5ceadfe8_24_stop_criteria_kernels_cu_96943d356ignoreE)
_ZN55_INTERNAL_5ceadfe8_24_stop_criteria_kernels_cu_96943d354cuda3std3__457_GLOBAL__N__5ceadfe8_24_stop_criteria_kernels_cu_96943d356ignoreE:
	.zero		1
	.type		_ZN55_INTERNAL_5ceadfe8_24_stop_criteria_kernels_cu_96943d354cuda3std3__45__cpo4cendE,@object
	.size		_ZN55_INTERNAL_5ceadfe8_24_stop_criteria_kernels_cu_96943d354cuda3std3__45__cpo4cendE,(_ZN55_INTERNAL_5ceadfe8_24_stop_criteria_kernels_cu_96943d354cuda3std3__45__cpo3endE - _ZN55_INTERNAL_5ceadfe8_24_stop_criteria_kernels_cu_96943d354cuda3std3__45__cpo4cendE)
_ZN55_INTERNAL_5ceadfe8_24_stop_criteria_kernels_cu_96943d354cuda3std3__45__cpo4cendE:
	.zero		1
	.type		_ZN55_INTERNAL_5ceadfe8_24_stop_criteria_kernels_cu_96943d354cuda3std3__45__cpo3endE,@object
	.size		_ZN55_INTERNAL_5ceadfe8_24_stop_criteria_kernels_cu_96943d354cuda3std3__45__cpo3endE,(_ZN55_INTERNAL_5ceadfe8_24_stop_criteria_kernels_cu_96943d354cuda3std3__48in_placeE - _ZN55_INTERNAL_5ceadfe8_24_stop_criteria_kernels_cu_96943d354cuda3std3__45__cpo3endE)
_ZN55_INTERNAL_5ceadfe8_24_stop_criteria_kernels_cu_96943d354cuda3std3__45__cpo3endE:
	.zero		1
	.type		_ZN55_INTERNAL_5ceadfe8_24_stop_criteria_kernels_cu_96943d354cuda3std3__48in_placeE,@object
	.size		_ZN55_INTERNAL_5ceadfe8_24_stop_criteria_kernels_cu_96943d354cuda3std3__48in_placeE,(_ZN55_INTERNAL_5ceadfe8_24_stop_criteria_kernels_cu_96943d354cuda3std6ranges3__45__cpo7advanceE - _ZN55_INTERNAL_5ceadfe8_24_stop_criteria_kernels_cu_96943d354cuda3std3__48in_placeE)
_ZN55_INTERNAL_5ceadfe8_24_stop_criteria_kernels_cu_96943d354cuda3std3__48in_placeE:
	.zero		1
	.type		_ZN55_INTERNAL_5ceadfe8_24_stop_criteria_kernels_cu_96943d354cuda3std6ranges3__45__cpo7advanceE,@object
	.size		_ZN55_INTERNAL_5ceadfe8_24_stop_criteria_kernels_cu_96943d354cuda3std6ranges3__45__cpo7advanceE,(_ZN55_INTERNAL_5ceadfe8_24_stop_criteria_kernels_cu_96943d354cuda3std3__45__cpo5beginE - _ZN55_INTERNAL_5ceadfe8_24_stop_criteria_kernels_cu_96943d354cuda3std6ranges3__45__cpo7advanceE)
_ZN55_INTERNAL_5ceadfe8_24_stop_criteria_kernels_cu_96943d354cuda3std6ranges3__45__cpo7advanceE:
	.zero		1
	.type		_ZN55_INTERNAL_5ceadfe8_24_stop_criteria_kernels_cu_96943d354cuda3std3__45__cpo5beginE,@object
	.size		_ZN55_INTERNAL_5ceadfe8_24_stop_criteria_kernels_cu_96943d354cuda3std3__45__cpo5beginE,(_ZN55_INTERNAL_5ceadfe8_24_stop_criteria_kernels_cu_96943d354cuda3std3__419piecewise_constructE - _ZN55_INTERNAL_5ceadfe8_24_stop_criteria_kernels_cu_96943d354cuda3std3__45__cpo5beginE)
_ZN55_INTERNAL_5ceadfe8_24_stop_criteria_kernels_cu_96943d354cuda3std3__45__cpo5beginE:
	.zero		1
	.type		_ZN55_INTERNAL_5ceadfe8_24_stop_criteria_kernels_cu_96943d354cuda3std3__419piecewise_constructE,@object
	.size		_ZN55_INTERNAL_5ceadfe8_24_stop_criteria_kernels_cu_96943d354cuda3std3__419piecewise_constructE,(_ZN55_INTERNAL_5ceadfe8_24_stop_criteria_kernels_cu_96943d354cuda3std3__45__cpo6cbeginE - _ZN55_INTERNAL_5ceadfe8_24_stop_criteria_kernels_cu_96943d354cuda3std3__419piecewise_constructE)
_ZN55_INTERNAL_5ceadfe8_24_stop_criteria_kernels_cu_96943d354cuda3std3__419piecewise_constructE:
	.zero		1
	.type		_ZN55_INTERNAL_5ceadfe8_24_stop_criteria_kernels_cu_96943d354cuda3std3__45__cpo6cbeginE,@object
	.size		_ZN55_INTERNAL_5ceadfe8_24_stop_criteria_kernels_cu_96943d354cuda3std3__45__cpo6cbeginE,(_ZN55_INTERNAL_5ceadfe8_24_stop_criteria_kernels_cu_96943d354cuda3std6ranges3__45__cpo4swapE - _ZN55_INTERNAL_5ceadfe8_24_stop_criteria_kernels_cu_96943d354cuda3std3__45__cpo6cbeginE)
_ZN55_INTERNAL_5ceadfe8_24_stop_criteria_kernels_cu_96943d354cuda3std3__45__cpo6cbeginE:
	.zero		1
	.type		_ZN55_INTERNAL_5ceadfe8_24_stop_criteria_kernels_cu_96943d354cuda3std6ranges3__45__cpo4swapE,@object
	.size		_ZN55_INTERNAL_5ceadfe8_24_stop_criteria_kernels_cu_96943d354cuda3std6ranges3__45__cpo4swapE,(.L_16 - _ZN55_INTERNAL_5ceadfe8_24_stop_criteria_kernels_cu_96943d354cuda3std6ranges3__45__cpo4swapE)
_ZN55_INTERNAL_5ceadfe8_24_stop_criteria_kernels_cu_96943d354cuda3std6ranges3__45__cpo4swapE:
	.zero		1
.L_16:
